//
// Generated by NVIDIA NVVM Compiler
//
// Compiler Build ID: CL-36424714
// Cuda compilation tools, release 13.0, V13.0.88
// Based on NVVM 20.0.0
//

.version 9.0
.target sm_100
.address_size 64

	// .globl	_Z9VectorAddPiS_S_i
.extern .func  (.param .b32 func_retval0) vprintf
(
	.param .b64 vprintf_param_0,
	.param .b64 vprintf_param_1
)
;
.global .align 1 .b8 $str[26] = {116, 104, 114, 101, 97, 100, 73, 100, 120, 46, 120, 32, 58, 32, 37, 100, 44, 32, 110, 32, 58, 32, 37, 100, 10};
.global .align 1 .b8 $str$1[14] = {37, 100, 32, 61, 32, 37, 100, 32, 43, 32, 37, 100, 10};

.visible .entry _Z9VectorAddPiS_S_i(
	.param .u64 .ptr .align 1 _Z9VectorAddPiS_S_i_param_0,
	.param .u64 .ptr .align 1 _Z9VectorAddPiS_S_i_param_1,
	.param .u64 .ptr .align 1 _Z9VectorAddPiS_S_i_param_2,
	.param .u32 _Z9VectorAddPiS_S_i_param_3
)
{
	.local .align 8 .b8 	__local_depot0[16];
	.reg .b64 	%SP;
	.reg .b64 	%SPL;
	.reg .pred 	%p<10>;
	.reg .b32 	%r<128>;
	.reg .b64 	%rd<51>;

	mov.u64 	%SPL, __local_depot0;
	cvta.local.u64 	%SP, %SPL;
	ld.param.u64 	%rd16, [_Z9VectorAddPiS_S_i_param_0];
	ld.param.u64 	%rd15, [_Z9VectorAddPiS_S_i_param_1];
	ld.param.u64 	%rd17, [_Z9VectorAddPiS_S_i_param_2];
	ld.param.u32 	%r12, [_Z9VectorAddPiS_S_i_param_3];
	cvta.to.global.u64 	%rd1, %rd17;
	cvta.to.global.u64 	%rd2, %rd15;
	cvta.to.global.u64 	%rd3, %rd16;
	add.u64 	%rd18, %SP, 0;
	add.u64 	%rd4, %SPL, 0;
	mov.u32 	%r13, %tid.x;
	st.local.v2.u32 	[%rd4], {%r13, %r12};
	mov.u64 	%rd19, $str;
	cvta.global.u64 	%rd20, %rd19;
	{ // callseq 0, 0
	.param .b64 param0;
	st.param.b64 	[param0], %rd20;
	.param .b64 param1;
	st.param.b64 	[param1], %rd18;
	.param .b32 retval0;
	call.uni (retval0), 
	vprintf, 
	(
	param0, 
	param1
	);
	ld.param.b32 	%r14, [retval0];
	} // callseq 0
	setp.lt.s32 	%p1, %r12, 1;
	@%p1 bra 	$L__BB0_12;
	setp.lt.u32 	%p2, %r12, 8;
	mov.b32 	%r126, 0;
	@%p2 bra 	$L__BB0_4;
	and.b32  	%r126, %r12, 2147483640;
	neg.s32 	%r124, %r126;
	add.s64 	%rd50, %rd3, 16;
	add.s64 	%rd49, %rd2, 16;
	add.s64 	%rd48, %rd1, 16;
	mov.u64 	%rd21, $str$1;
$L__BB0_3:
	.pragma "nounroll";
	ld.global.u32 	%r18, [%rd50+-16];
	ld.global.u32 	%r19, [%rd49+-16];
	add.s32 	%r20, %r19, %r18;
	st.global.u32 	[%rd48+-16], %r20;
	ld.global.u32 	%r21, [%rd50+-16];
	ld.global.u32 	%r22, [%rd49+-16];
	st.local.v2.u32 	[%rd4], {%r20, %r21};
	st.local.u32 	[%rd4+8], %r22;
	cvta.global.u64 	%rd22, %rd21;
	add.u64 	%rd23, %SP, 0;
	{ // callseq 1, 0
	.param .b64 param0;
	st.param.b64 	[param0], %rd22;
	.param .b64 param1;
	st.param.b64 	[param1], %rd23;
	.param .b32 retval0;
	call.uni (retval0), 
	vprintf, 
	(
	param0, 
	param1
	);
	ld.param.b32 	%r23, [retval0];
	} // callseq 1
	ld.global.u32 	%r25, [%rd50+-12];
	ld.global.u32 	%r26, [%rd49+-12];
	add.s32 	%r27, %r26, %r25;
	st.global.u32 	[%rd48+-12], %r27;
	ld.global.u32 	%r28, [%rd50+-12];
	ld.global.u32 	%r29, [%rd49+-12];
	st.local.v2.u32 	[%rd4], {%r27, %r28};
	st.local.u32 	[%rd4+8], %r29;
	{ // callseq 2, 0
	.param .b64 param0;
	st.param.b64 	[param0], %rd22;
	.param .b64 param1;
	st.param.b64 	[param1], %rd23;
	.param .b32 retval0;
	call.uni (retval0), 
	vprintf, 
	(
	param0, 
	param1
	);
	ld.param.b32 	%r30, [retval0];
	} // callseq 2
	ld.global.u32 	%r32, [%rd50+-8];
	ld.global.u32 	%r33, [%rd49+-8];
	add.s32 	%r34, %r33, %r32;
	st.global.u32 	[%rd48+-8], %r34;
	ld.global.u32 	%r35, [%rd50+-8];
	ld.global.u32 	%r36, [%rd49+-8];
	st.local.v2.u32 	[%rd4], {%r34, %r35};
	st.local.u32 	[%rd4+8], %r36;
	{ // callseq 3, 0
	.param .b64 param0;
	st.param.b64 	[param0], %rd22;
	.param .b64 param1;
	st.param.b64 	[param1], %rd23;
	.param .b32 retval0;
	call.uni (retval0), 
	vprintf, 
	(
	param0, 
	param1
	);
	ld.param.b32 	%r37, [retval0];
	} // callseq 3
	ld.global.u32 	%r39, [%rd50+-4];
	ld.global.u32 	%r40, [%rd49+-4];
	add.s32 	%r41, %r40, %r39;
	st.global.u32 	[%rd48+-4], %r41;
	ld.global.u32 	%r42, [%rd50+-4];
	ld.global.u32 	%r43, [%rd49+-4];
	st.local.v2.u32 	[%rd4], {%r41, %r42};
	st.local.u32 	[%rd4+8], %r43;
	{ // callseq 4, 0
	.param .b64 param0;
	st.param.b64 	[param0], %rd22;
	.param .b64 param1;
	st.param.b64 	[param1], %rd23;
	.param .b32 retval0;
	call.uni (retval0), 
	vprintf, 
	(
	param0, 
	param1
	);
	ld.param.b32 	%r44, [retval0];
	} // callseq 4
	ld.global.u32 	%r46, [%rd50];
	ld.global.u32 	%r47, [%rd49];
	add.s32 	%r48, %r47, %r46;
	st.global.u32 	[%rd48], %r48;
	ld.global.u32 	%r49, [%rd50];
	ld.global.u32 	%r50, [%rd49];
	st.local.v2.u32 	[%rd4], {%r48, %r49};
	st.local.u32 	[%rd4+8], %r50;
	{ // callseq 5, 0
	.param .b64 param0;
	st.param.b64 	[param0], %rd22;
	.param .b64 param1;
	st.param.b64 	[param1], %rd23;
	.param .b32 retval0;
	call.uni (retval0), 
	vprintf, 
	(
	param0, 
	param1
	);
	ld.param.b32 	%r51, [retval0];
	} // callseq 5
	ld.global.u32 	%r53, [%rd50+4];
	ld.global.u32 	%r54, [%rd49+4];
	add.s32 	%r55, %r54, %r53;
	st.global.u32 	[%rd48+4], %r55;
	ld.global.u32 	%r56, [%rd50+4];
	ld.global.u32 	%r57, [%rd49+4];
	st.local.v2.u32 	[%rd4], {%r55, %r56};
	st.local.u32 	[%rd4+8], %r57;
	{ // callseq 6, 0
	.param .b64 param0;
	st.param.b64 	[param0], %rd22;
	.param .b64 param1;
	st.param.b64 	[param1], %rd23;
	.param .b32 retval0;
	call.uni (retval0), 
	vprintf, 
	(
	param0, 
	param1
	);
	ld.param.b32 	%r58, [retval0];
	} // callseq 6
	ld.global.u32 	%r60, [%rd50+8];
	ld.global.u32 	%r61, [%rd49+8];
	add.s32 	%r62, %r61, %r60;
	st.global.u32 	[%rd48+8], %r62;
	ld.global.u32 	%r63, [%rd50+8];
	ld.global.u32 	%r64, [%rd49+8];
	st.local.v2.u32 	[%rd4], {%r62, %r63};
	st.local.u32 	[%rd4+8], %r64;
	{ // callseq 7, 0
	.param .b64 param0;
	st.param.b64 	[param0], %rd22;
	.param .b64 param1;
	st.param.b64 	[param1], %rd23;
	.param .b32 retval0;
	call.uni (retval0), 
	vprintf, 
	(
	param0, 
	param1
	);
	ld.param.b32 	%r65, [retval0];
	} // callseq 7
	ld.global.u32 	%r67, [%rd50+12];
	ld.global.u32 	%r68, [%rd49+12];
	add.s32 	%r69, %r68, %r67;
	st.global.u32 	[%rd48+12], %r69;
	ld.global.u32 	%r70, [%rd50+12];
	ld.global.u32 	%r71, [%rd49+12];
	st.local.v2.u32 	[%rd4], {%r69, %r70};
	st.local.u32 	[%rd4+8], %r71;
	{ // callseq 8, 0
	.param .b64 param0;
	st.param.b64 	[param0], %rd22;
	.param .b64 param1;
	st.param.b64 	[param1], %rd23;
	.param .b32 retval0;
	call.uni (retval0), 
	vprintf, 
	(
	param0, 
	param1
	);
	ld.param.b32 	%r72, [retval0];
	} // callseq 8
	add.s32 	%r124, %r124, 8;
	add.s64 	%rd50, %rd50, 32;
	add.s64 	%rd49, %rd49, 32;
	add.s64 	%rd48, %rd48, 32;
	setp.ne.s32 	%p3, %r124, 0;
	@%p3 bra 	$L__BB0_3;
$L__BB0_4:
	and.b32  	%r6, %r12, 7;
	setp.eq.s32 	%p4, %r6, 0;
	@%p4 bra 	$L__BB0_12;
	and.b32  	%r7, %r12, 3;
	setp.lt.u32 	%p5, %r6, 4;
	@%p5 bra 	$L__BB0_7;
	ld.param.u64 	%rd46, [_Z9VectorAddPiS_S_i_param_1];
	mul.wide.u32 	%rd24, %r126, 4;
	add.s64 	%rd25, %rd3, %rd24;
	ld.global.u32 	%r74, [%rd25];
	cvta.to.global.u64 	%rd26, %rd46;
	add.s64 	%rd27, %rd26, %rd24;
	ld.global.u32 	%r75, [%rd27];
	add.s32 	%r76, %r75, %r74;
	add.s64 	%rd28, %rd1, %rd24;
	st.global.u32 	[%rd28], %r76;
	ld.global.u32 	%r77, [%rd25];
	ld.global.u32 	%r78, [%rd27];
	st.local.v2.u32 	[%rd4], {%r76, %r77};
	st.local.u32 	[%rd4+8], %r78;
	mov.u64 	%rd29, $str$1;
	cvta.global.u64 	%rd30, %rd29;
	add.u64 	%rd31, %SP, 0;
	{ // callseq 9, 0
	.param .b64 param0;
	st.param.b64 	[param0], %rd30;
	.param .b64 param1;
	st.param.b64 	[param1], %rd31;
	.param .b32 retval0;
	call.uni (retval0), 
	vprintf, 
	(
	param0, 
	param1
	);
	ld.param.b32 	%r79, [retval0];
	} // callseq 9
	ld.global.u32 	%r81, [%rd25+4];
	ld.global.u32 	%r82, [%rd27+4];
	add.s32 	%r83, %r82, %r81;
	st.global.u32 	[%rd28+4], %r83;
	ld.global.u32 	%r84, [%rd25+4];
	ld.global.u32 	%r85, [%rd27+4];
	st.local.v2.u32 	[%rd4], {%r83, %r84};
	st.local.u32 	[%rd4+8], %r85;
	{ // callseq 10, 0
	.param .b64 param0;
	st.param.b64 	[param0], %rd30;
	.param .b64 param1;
	st.param.b64 	[param1], %rd31;
	.param .b32 retval0;
	call.uni (retval0), 
	vprintf, 
	(
	param0, 
	param1
	);
	ld.param.b32 	%r86, [retval0];
	} // callseq 10
	ld.global.u32 	%r88, [%rd25+8];
	ld.global.u32 	%r89, [%rd27+8];
	add.s32 	%r90, %r89, %r88;
	st.global.u32 	[%rd28+8], %r90;
	ld.global.u32 	%r91, [%rd25+8];
	ld.global.u32 	%r92, [%rd27+8];
	st.local.v2.u32 	[%rd4], {%r90, %r91};
	st.local.u32 	[%rd4+8], %r92;
	{ // callseq 11, 0
	.param .b64 param0;
	st.param.b64 	[param0], %rd30;
	.param .b64 param1;
	st.param.b64 	[param1], %rd31;
	.param .b32 retval0;
	call.uni (retval0), 
	vprintf, 
	(
	param0, 
	param1
	);
	ld.param.b32 	%r93, [retval0];
	} // callseq 11
	ld.global.u32 	%r95, [%rd25+12];
	ld.global.u32 	%r96, [%rd27+12];
	add.s32 	%r97, %r96, %r95;
	st.global.u32 	[%rd28+12], %r97;
	ld.global.u32 	%r98, [%rd25+12];
	ld.global.u32 	%r99, [%rd27+12];
	st.local.v2.u32 	[%rd4], {%r97, %r98};
	st.local.u32 	[%rd4+8], %r99;
	{ // callseq 12, 0
	.param .b64 param0;
	st.param.b64 	[param0], %rd30;
	.param .b64 param1;
	st.param.b64 	[param1], %rd31;
	.param .b32 retval0;
	call.uni (retval0), 
	vprintf, 
	(
	param0, 
	param1
	);
	ld.param.b32 	%r100, [retval0];
	} // callseq 12
	add.s32 	%r126, %r126, 4;
$L__BB0_7:
	setp.eq.s32 	%p6, %r7, 0;
	@%p6 bra 	$L__BB0_12;
	ld.param.u64 	%rd47, [_Z9VectorAddPiS_S_i_param_1];
	cvta.to.global.u64 	%rd14, %rd47;
	setp.eq.s32 	%p7, %r7, 1;
	@%p7 bra 	$L__BB0_10;
	mul.wide.u32 	%rd32, %r126, 4;
	add.s64 	%rd33, %rd3, %rd32;
	ld.global.u32 	%r102, [%rd33];
	add.s64 	%rd34, %rd14, %rd32;
	ld.global.u32 	%r103, [%rd34];
	add.s32 	%r104, %r103, %r102;
	add.s64 	%rd35, %rd1, %rd32;
	st.global.u32 	[%rd35], %r104;
	ld.global.u32 	%r105, [%rd33];
	ld.global.u32 	%r106, [%rd34];
	st.local.v2.u32 	[%rd4], {%r104, %r105};
	st.local.u32 	[%rd4+8], %r106;
	mov.u64 	%rd36, $str$1;
	cvta.global.u64 	%rd37, %rd36;
	add.u64 	%rd38, %SP, 0;
	{ // callseq 13, 0
	.param .b64 param0;
	st.param.b64 	[param0], %rd37;
	.param .b64 param1;
	st.param.b64 	[param1], %rd38;
	.param .b32 retval0;
	call.uni (retval0), 
	vprintf, 
	(
	param0, 
	param1
	);
	ld.param.b32 	%r107, [retval0];
	} // callseq 13
	ld.global.u32 	%r109, [%rd33+4];
	ld.global.u32 	%r110, [%rd34+4];
	add.s32 	%r111, %r110, %r109;
	st.global.u32 	[%rd35+4], %r111;
	ld.global.u32 	%r112, [%rd33+4];
	ld.global.u32 	%r113, [%rd34+4];
	st.local.v2.u32 	[%rd4], {%r111, %r112};
	st.local.u32 	[%rd4+8], %r113;
	{ // callseq 14, 0
	.param .b64 param0;
	st.param.b64 	[param0], %rd37;
	.param .b64 param1;
	st.param.b64 	[param1], %rd38;
	.param .b32 retval0;
	call.uni (retval0), 
	vprintf, 
	(
	param0, 
	param1
	);
	ld.param.b32 	%r114, [retval0];
	} // callseq 14
	add.s32 	%r126, %r126, 2;
$L__BB0_10:
	and.b32  	%r116, %r12, 1;
	setp.eq.b32 	%p8, %r116, 1;
	not.pred 	%p9, %p8;
	@%p9 bra 	$L__BB0_12;
	mul.wide.u32 	%rd39, %r126, 4;
	add.s64 	%rd40, %rd3, %rd39;
	ld.global.u32 	%r117, [%rd40];
	add.s64 	%rd41, %rd14, %rd39;
	ld.global.u32 	%r118, [%rd41];
	add.s32 	%r119, %r118, %r117;
	add.s64 	%rd42, %rd1, %rd39;
	st.global.u32 	[%rd42], %r119;
	ld.global.u32 	%r120, [%rd40];
	ld.global.u32 	%r121, [%rd41];
	st.local.v2.u32 	[%rd4], {%r119, %r120};
	st.local.u32 	[%rd4+8], %r121;
	mov.u64 	%rd43, $str$1;
	cvta.global.u64 	%rd44, %rd43;
	add.u64 	%rd45, %SP, 0;
	{ // callseq 15, 0
	.param .b64 param0;
	st.param.b64 	[param0], %rd44;
	.param .b64 param1;
	st.param.b64 	[param1], %rd45;
	.param .b32 retval0;
	call.uni (retval0), 
	vprintf, 
	(
	param0, 
	param1
	);
	ld.param.b32 	%r122, [retval0];
	} // callseq 15
$L__BB0_12:
	ret;

}


// ===== COMPILED SASS (sm_100) =====

	.target	sm_100

	.elftype	@"ET_EXEC"


//--------------------- .note.nv.tkinfo           --------------------------
	.section	.note.nv.tkinfo,"",@"SHT_NOTE"
	.sectionflags	@"SHF_NOTE_NV_TKINFO"
	.tkinfo
        /*0018*/ 	.word	0x00000002
        /*0030*/ 	.string	""
        /*0030*/ 	.string	"ptxas"
        /*0030*/ 	.string	"Cuda compilation tools, release 13.0, V13.0.88"
        /*0030*/ 	.string	"Build cuda_13.0.r13.0/compiler.36424714_0"
        /*0030*/ 	.string	"-arch sm_100 -m 64 "



//--------------------- .note.nv.cuinfo           --------------------------
	.section	.note.nv.cuinfo,"",@"SHT_NOTE"
	.sectionflags	@"SHF_NOTE_NV_CUINFO"
        /*0018*/ 	.short	0x0002
        /*001a*/ 	.short	0x0064
        /*001c*/ 	.short	0x0082
	.zero		2


//--------------------- .nv.info                  --------------------------
	.section	.nv.info,"",@"SHT_CUDA_INFO"
	.align	4


	//----- nvinfo : EIATTR_REGCOUNT
	.align		4
        /*0000*/ 	.byte	0x04, 0x2f
        /*0002*/ 	.short	(.L_3 - .L_2)
	.align		4
.L_2:
        /*0004*/ 	.word	index@(_Z9VectorAddPiS_S_i)
        /*0008*/ 	.word	0x00000022


	//----- nvinfo : EIATTR_FRAME_SIZE
	.align		4
.L_3:
        /*000c*/ 	.byte	0x04, 0x11
        /*000e*/ 	.short	(.L_5 - .L_4)
	.align		4
.L_4:
        /*0010*/ 	.word	index@(_Z9VectorAddPiS_S_i)
        /*0014*/ 	.word	0x00000010


	//----- nvinfo : EIATTR_MIN_STACK_SIZE
	.align		4
.L_5:
        /*0018*/ 	.byte	0x04, 0x12
        /*001a*/ 	.short	(.L_7 - .L_6)
	.align		4
.L_6:
        /*001c*/ 	.word	index@(_Z9VectorAddPiS_S_i)
        /*0020*/ 	.word	0x00000010
.L_7:


//--------------------- .nv.compat                --------------------------
	.section	.nv.compat,"",@"SHT_CUDA_COMPAT_INFO"
	.align	4
        /*0000*/ 	.byte	0x02, 0x09, 0x00, 0x00, 0x02, 0x02, 0x01, 0x00, 0x02, 0x05, 0x05, 0x00, 0x03, 0x07, 0x01, 0x01
        /*0010*/ 	.byte	0x02, 0x03, 0x00, 0x00, 0x02, 0x06, 0x01, 0x00, 0x04, 0x0b, 0x08, 0x00, 0x09, 0x00, 0x00, 0x00
        /*0020*/ 	.byte	0x00, 0x00, 0x00, 0x00


//--------------------- .nv.info._Z9VectorAddPiS_S_i --------------------------
	.section	.nv.info._Z9VectorAddPiS_S_i,"",@"SHT_CUDA_INFO"
	.sectionflags	@""
	.align	4


	//----- nvinfo : EIATTR_CUDA_API_VERSION
	.align		4
        /*0000*/ 	.byte	0x04, 0x37
        /*0002*/ 	.short	(.L_9 - .L_8)
.L_8:
        /*0004*/ 	.word	0x00000082


	//----- nvinfo : EIATTR_KPARAM_INFO
	.align		4
.L_9:
        /*0008*/ 	.byte	0x04, 0x17
        /*000a*/ 	.short	(.L_11 - .L_10)
.L_10:
        /*000c*/ 	.word	0x00000000
        /*0010*/ 	.short	0x0003
        /*0012*/ 	.short	0x0018
        /*0014*/ 	.byte	0x00, 0xf0, 0x11, 0x00


	//----- nvinfo : EIATTR_KPARAM_INFO
	.align		4
.L_11:
        /*0018*/ 	.byte	0x04, 0x17
        /*001a*/ 	.short	(.L_13 - .L_12)
.L_12:
        /*001c*/ 	.word	0x00000000
        /*0020*/ 	.short	0x0002
        /*0022*/ 	.short	0x0010
        /*0024*/ 	.byte	0x00, 0xf5, 0x21, 0x00


	//----- nvinfo : EIATTR_KPARAM_INFO
	.align		4
.L_13:
        /*0028*/ 	.byte	0x04, 0x17
        /*002a*/ 	.short	(.L_15 - .L_14)
.L_14:
        /*002c*/ 	.word	0x00000000
        /*0030*/ 	.short	0x0001
        /*0032*/ 	.short	0x0008
        /*0034*/ 	.byte	0x00, 0xf5, 0x21, 0x00


	//----- nvinfo : EIATTR_KPARAM_INFO
	.align		4
.L_15:
        /*0038*/ 	.byte	0x04, 0x17
        /*003a*/ 	.short	(.L_17 - .L_16)
.L_16:
        /*003c*/ 	.word	0x00000000
        /*0040*/ 	.short	0x0000
        /*0042*/ 	.short	0x0000
        /*0044*/ 	.byte	0x00, 0xf5, 0x21, 0x00


	//----- nvinfo : EIATTR_SPARSE_MMA_MASK
	.align		4
.L_17:
        /*0048*/ 	.byte	0x03, 0x50
        /*004a*/ 	.short	0x0000


	//----- nvinfo : EIATTR_MAXREG_COUNT
	.align		4
        /*004c*/ 	.byte	0x03, 0x1b
        /*004e*/ 	.short	0x00ff


	//----- nvinfo : EIATTR_EXTERNS
	.align		4
        /*0050*/ 	.byte	0x04, 0x0f
        /*0052*/ 	.short	(.L_19 - .L_18)


	//   ....[0]....
	.align		4
.L_18:
        /*0054*/ 	.word	index@(vprintf)


	//----- nvinfo : EIATTR_MERCURY_ISA_VERSION
	.align		4
.L_19:
        /*0058*/ 	.byte	0x03, 0x5f
        /*005a*/ 	.short	0x0101


	//----- nvinfo : EIATTR_VRC_CTA_INIT_COUNT
	.align		4
        /*005c*/ 	.byte	0x02, 0x4a
	.zero		1
	.zero		1


	//----- nvinfo : EIATTR_SYSCALL_OFFSETS
	.align		4
        /*0060*/ 	.byte	0x04, 0x46
        /*0062*/ 	.short	(.L_21 - .L_20)


	//   ....[0]....
.L_20:
        /*0064*/ 	.word	0x00000110


	//   ....[1]....
        /*0068*/ 	.word	0x00000430


	//   ....[2]....
        /*006c*/ 	.word	0x000005a0


	//   ....[3]....
        /*0070*/ 	.word	0x00000700


	//   ....[4]....
        /*0074*/ 	.word	0x00000860


	//   ....[5]....
        /*0078*/ 	.word	0x000009c0


	//   ....[6]....
        /*007c*/ 	.word	0x00000b20


	//   ....[7]....
        /*0080*/ 	.word	0x00000c80


	//   ....[8]....
        /*0084*/ 	.word	0x00000de0


	//   ....[9]....
        /*0088*/ 	.word	0x000010a0


	//   ....[10]....
        /*008c*/ 	.word	0x00001200


	//   ....[11]....
        /*0090*/ 	.word	0x00001360


	//   ....[12]....
        /*0094*/ 	.word	0x000014c0


	//   ....[13]....
        /*0098*/ 	.word	0x000016e0


	//   ....[14]....
        /*009c*/ 	.word	0x00001840


	//   ....[15]....
        /*00a0*/ 	.word	0x00001a60


	//----- nvinfo : EIATTR_EXIT_INSTR_OFFSETS
	.align		4
.L_21:
        /*00a4*/ 	.byte	0x04, 0x1c
        /*00a6*/ 	.short	(.L_23 - .L_22)


	//   ....[0]....
.L_22:
        /*00a8*/ 	.word	0x00000140


	//   ....[1]....
        /*00ac*/ 	.word	0x00000ea0


	//   ....[2]....
        /*00b0*/ 	.word	0x000014f0


	//   ....[3]....
        /*00b4*/ 	.word	0x00001890


	//   ....[4]....
        /*00b8*/ 	.word	0x00001a70


	//----- nvinfo : EIATTR_CRS_STACK_SIZE
	.align		4
.L_23:
        /*00bc*/ 	.byte	0x04, 0x1e
        /*00be*/ 	.short	(.L_25 - .L_24)
.L_24:
        /*00c0*/ 	.word	0x00000000


	//----- nvinfo : EIATTR_CBANK_PARAM_SIZE
	.align		4
.L_25:
        /*00c4*/ 	.byte	0x03, 0x19
        /*00c6*/ 	.short	0x001c


	//----- nvinfo : EIATTR_PARAM_CBANK
	.align		4
        /*00c8*/ 	.byte	0x04, 0x0a
        /*00ca*/ 	.short	(.L_27 - .L_26)
	.align		4
.L_26:
        /*00cc*/ 	.word	index@(.nv.constant0._Z9VectorAddPiS_S_i)
        /*00d0*/ 	.short	0x0380
        /*00d2*/ 	.short	0x001c


	//----- nvinfo : EIATTR_SW_WAR
	.align		4
.L_27:
        /*00d4*/ 	.byte	0x04, 0x36
        /*00d6*/ 	.short	(.L_29 - .L_28)
.L_28:
        /*00d8*/ 	.word	0x00000008
.L_29:


//--------------------- .nv.callgraph             --------------------------
	.section	.nv.callgraph,"",@"SHT_CUDA_CALLGRAPH"
	.align	4
	.sectionentsize	8
	.align		4
        /*0000*/ 	.word	0x00000000
	.align		4
        /*0004*/ 	.word	0xffffffff
	.align		4
        /*0008*/ 	.word	index@(_Z9VectorAddPiS_S_i)
	.align		4
        /*000c*/ 	.word	index@(vprintf)
	.align		4
        /*0010*/ 	.word	0x00000000
	.align		4
        /*0014*/ 	.word	0xfffffffe
	.align		4
        /*0018*/ 	.word	0x00000000
	.align		4
        /*001c*/ 	.word	0xfffffffd
	.align		4
        /*0020*/ 	.word	0x00000000
	.align		4
        /*0024*/ 	.word	0xfffffffc


//--------------------- .nv.constant4             --------------------------
	.section	.nv.constant4,"a",@progbits
	.align	8
	.align		8
.nv.constant4:
        /*0000*/ 	.dword	vprintf
	.align		8
        /*0008*/ 	.dword	$str
	.align		8
        /*0010*/ 	.dword	$str$1


//--------------------- .text._Z9VectorAddPiS_S_i --------------------------
	.section	.text._Z9VectorAddPiS_S_i,"ax",@progbits
	.align	128
        .global         _Z9VectorAddPiS_S_i
        .type           _Z9VectorAddPiS_S_i,@function
        .size           _Z9VectorAddPiS_S_i,(.L_x_21 - _Z9VectorAddPiS_S_i)
        .other          _Z9VectorAddPiS_S_i,@"STO_CUDA_ENTRY STV_DEFAULT"
_Z9VectorAddPiS_S_i:
.text._Z9VectorAddPiS_S_i:
[----:B------:R-:W0:Y:S01]  /*0000*/  LDC R1, c[0x0][0x37c] ;  /* 0x0000df00ff017b82 */ /* 0x000e220000000800 */
[----:B------:R-:W1:Y:S07]  /*0010*/  S2R R8, SR_TID.X ;  /* 0x0000000000087919 */ /* 0x000e6e0000002100 */
[----:B------:R-:W1:Y:S01]  /*0020*/  LDC R9, c[0x0][0x398] ;  /* 0x0000e600ff097b82 */ /* 0x000e620000000800 */
[----:B------:R-:W2:Y:S01]  /*0030*/  LDCU UR4, c[0x0][0x2f8] ;  /* 0x00005f00ff0477ac */ /* 0x000ea20008000800 */
[----:B0-----:R-:W-:Y:S01]  /*0040*/  VIADD R1, R1, 0xfffffff0 ;  /* 0xfffffff001017836 */ /* 0x001fe20000000000 */
[----:B------:R-:W-:Y:S01]  /*0050*/  MOV R0, 0x0 ;  /* 0x0000000000007802 */ /* 0x000fe20000000f00 */
[----:B------:R-:W0:Y:S04]  /*0060*/  LDCU UR5, c[0x0][0x2fc] ;  /* 0x00005f80ff0577ac */ /* 0x000e280008000800 */
[----:B------:R3:W4:Y:S01]  /*0070*/  LDC.64 R2, c[0x4][R0] ;  /* 0x0100000000027b82 */ /* 0x0007220000000a00 */
[----:B------:R-:W5:Y:S01]  /*0080*/  LDCU.64 UR6, c[0x4][0x8] ;  /* 0x01000100ff0677ac */ /* 0x000f620008000a00 */
[----:B--2---:R-:W-:-:S05]  /*0090*/  IADD3 R23, P0, PT, R1, UR4, RZ ;  /* 0x0000000401177c10 */ /* 0x004fca000ff1e0ff */
[----:B0-----:R-:W-:Y:S02]  /*00a0*/  IMAD.X R22, RZ, RZ, UR5, P0 ;  /* 0x00000005ff167e24 */ /* 0x001fe400080e06ff */
[----:B------:R-:W-:Y:S02]  /*00b0*/  IMAD.MOV.U32 R6, RZ, RZ, R23 ;  /* 0x000000ffff067224 */ /* 0x000fe400078e0017 */
[----:B-----5:R-:W-:Y:S02]  /*00c0*/  IMAD.U32 R4, RZ, RZ, UR6 ;  /* 0x00000006ff047e24 */ /* 0x020fe4000f8e00ff */
[----:B------:R-:W-:Y:S01]  /*00d0*/  IMAD.U32 R5, RZ, RZ, UR7 ;  /* 0x00000007ff057e24 */ /* 0x000fe2000f8e00ff */
[----:B-1----:R3:W-:Y:S01]  /*00e0*/  STL.64 [R1], R8 ;  /* 0x0000000801007387 */ /* 0x0027e20000100a00 */
[----:B------:R-:W-:-:S07]  /*00f0*/  IMAD.MOV.U32 R7, RZ, RZ, R22 ;  /* 0x000000ffff077224 */ /* 0x000fce00078e0016 */
[----:B------:R-:W-:-:S07]  /*0100*/  LEPC R20, `(.L_x_0) ;  /* 0x000000001014794e */ /* 0x000fce0000000000 */
[----:B---34-:R-:W-:Y:S05]  /*0110*/  CALL.ABS.NOINC R2 ;  /* 0x0000000002007343 */ /* 0x018fea0003c00000 */
.L_x_0:
[----:B------:R-:W0:Y:S02]  /*0120*/  LDC R0, c[0x0][0x398] ;  /* 0x0000e600ff007b82 */ /* 0x000e240000000800 */
[----:B0-----:R-:W-:-:S13]  /*0130*/  ISETP.GE.AND P0, PT, R0, 0x1, PT ;  /* 0x000000010000780c */ /* 0x001fda0003f06270 */
[----:B------:R-:W-:Y:S05]  /*0140*/  @!P0 EXIT ;  /* 0x000000000000894d */ /* 0x000fea0003800000 */
[----:B------:R-:W0:Y:S01]  /*0150*/  LDC.64 R30, c[0x0][0x358] ;  /* 0x0000d600ff1e7b82 */ /* 0x000e220000000a00 */
[----:B------:R-:W-:Y:S01]  /*0160*/  ISETP.GE.U32.AND P0, PT, R0, 0x8, PT ;  /* 0x000000080000780c */ /* 0x000fe20003f06070 */
[----:B------:R-:W-:-:S12]  /*0170*/  IMAD.MOV.U32 R25, RZ, RZ, RZ ;  /* 0x000000ffff197224 */ /* 0x000fd800078e00ff */
[----:B------:R-:W-:Y:S05]  /*0180*/  @!P0 BRA `(.L_x_1) ;  /* 0x0000000c003c8947 */ /* 0x000fea0003800000 */
[----:B------:R-:W1:Y:S01]  /*0190*/  LDCU.128 UR4, c[0x0][0x380] ;  /* 0x00007000ff0477ac */ /* 0x000e620008000c00 */
[----:B------:R-:W-:Y:S01]  /*01a0*/  LOP3.LUT R25, R0, 0x7ffffff8, RZ, 0xc0, !PT ;  /* 0x7ffffff800197812 */ /* 0x000fe200078ec0ff */
[----:B------:R-:W-:Y:S01]  /*01b0*/  BSSY.RECONVERGENT B6, `(.L_x_1) ;  /* 0x00000cc000067945 */ /* 0x000fe20003800200 */
[----:B------:R-:W2:Y:S03]  /*01c0*/  LDCU.64 UR10, c[0x0][0x390] ;  /* 0x00007200ff0a77ac */ /* 0x000ea60008000a00 */
[----:B------:R-:W-:Y:S01]  /*01d0*/  IMAD.MOV R2, RZ, RZ, -R25 ;  /* 0x000000ffff027224 */ /* 0x000fe200078e0a19 */
[----:B-1----:R-:W-:Y:S02]  /*01e0*/  UIADD3 UR8, UP0, UPT, UR4, 0x10, URZ ;  /* 0x0000001004087890 */ /* 0x002fe4000ff1e0ff */
[----:B------:R-:W-:Y:S02]  /*01f0*/  UIADD3 UR6, UP1, UPT, UR6, 0x10, URZ ;  /* 0x0000001006067890 */ /* 0x000fe4000ff3e0ff */
[----:B--2---:R-:W-:-:S02]  /*0200*/  UIADD3 UR4, UP2, UPT, UR10, 0x10, URZ ;  /* 0x000000100a047890 */ /* 0x004fc4000ff5e0ff */
[----:B------:R-:W-:Y:S01]  /*0210*/  UIADD3.X UR9, UPT, UPT, URZ, UR5, URZ, UP0, !UPT ;  /* 0x00000005ff097290 */ /* 0x000fe200087fe4ff */
[----:B------:R-:W-:Y:S01]  /*0220*/  IMAD.U32 R28, RZ, RZ, UR8 ;  /* 0x00000008ff1c7e24 */ /* 0x000fe2000f8e00ff */
[----:B------:R-:W-:Y:S01]  /*0230*/  UIADD3.X UR7, UPT, UPT, URZ, UR7, URZ, UP1, !UPT ;  /* 0x00000007ff077290 */ /* 0x000fe20008ffe4ff */
[----:B------:R-:W-:Y:S01]  /*0240*/  IMAD.U32 R18, RZ, RZ, UR6 ;  /* 0x00000006ff127e24 */ /* 0x000fe2000f8e00ff */
[----:B------:R-:W-:Y:S01]  /*0250*/  UIADD3.X UR5, UPT, UPT, URZ, UR11, URZ, UP2, !UPT ;  /* 0x0000000bff057290 */ /* 0x000fe200097fe4ff */
[----:B------:R-:W-:Y:S02]  /*0260*/  IMAD.U32 R16, RZ, RZ, UR4 ;  /* 0x00000004ff107e24 */ /* 0x000fe4000f8e00ff */
[----:B------:R-:W-:Y:S02]  /*0270*/  IMAD.U32 R29, RZ, RZ, UR9 ;  /* 0x00000009ff1d7e24 */ /* 0x000fe4000f8e00ff */
[----:B------:R-:W-:Y:S02]  /*0280*/  IMAD.U32 R19, RZ, RZ, UR7 ;  /* 0x00000007ff137e24 */ /* 0x000fe4000f8e00ff */
[----:B------:R-:W-:-:S07]  /*0290*/  IMAD.U32 R17, RZ, RZ, UR5 ;  /* 0x00000005ff117e24 */ /* 0x000fce000f8e00ff */
.L_x_10:
[C---:B0-----:R-:W-:Y:S02]  /*02a0*/  R2UR UR4, R30.reuse ;  /* 0x000000001e0472ca */ /* 0x041fe400000e0000 */
[C---:B------:R-:W-:Y:S02]  /*02b0*/  R2UR UR5, R31.reuse ;  /* 0x000000001f0572ca */ /* 0x040fe400000e0000 */
[----:B------:R-:W-:Y:S02]  /*02c0*/  R2UR UR6, R30 ;  /* 0x000000001e0672ca */ /* 0x000fe400000e0000 */
[----:B------:R-:W-:-:S09]  /*02d0*/  R2UR UR7, R31 ;  /* 0x000000001f0772ca */ /* 0x000fd200000e0000 */
[----:B------:R-:W2:Y:S04]  /*02e0*/  LDG.E R10, desc[UR4][R28.64+-0x10] ;  /* 0xfffff0041c0a7981 */ /* 0x000ea8000c1e1900 */
[----:B------:R-:W2:Y:S01]  /*02f0*/  LDG.E R3, desc[UR6][R18.64+-0x10] ;  /* 0xfffff00612037981 */ /* 0x000ea2000c1e1900 */
[----:B------:R-:W-:Y:S02]  /*0300*/  R2UR UR8, R30 ;  /* 0x000000001e0872ca */ /* 0x000fe400000e0000 */
[----:B------:R-:W-:Y:S01]  /*0310*/  R2UR UR9, R31 ;  /* 0x000000001f0972ca */ /* 0x000fe200000e0000 */
[----:B--2---:R-:W-:-:S05]  /*0320*/  IMAD.IADD R10, R10, 0x1, R3 ;  /* 0x000000010a0a7824 */ /* 0x004fca00078e0203 */
[----:B------:R0:W-:Y:S01]  /*0330*/  STG.E desc[UR4][R16.64+-0x10], R10 ;  /* 0xfffff00a10007986 */ /* 0x0001e2000c101904 */
[----:B------:R-:W-:Y:S01]  /*0340*/  MOV R8, 0x0 ;  /* 0x0000000000087802 */ /* 0x000fe20000000f00 */
[----:B------:R-:W1:Y:S02]  /*0350*/  LDCU.64 UR4, c[0x4][0x10] ;  /* 0x01000200ff0477ac */ /* 0x000e640008000a00 */
[----:B------:R-:W2:Y:S04]  /*0360*/  LDG.E R11, desc[UR6][R28.64+-0x10] ;  /* 0xfffff0061c0b7981 */ /* 0x000ea8000c1e1900 */
[----:B------:R-:W3:Y:S01]  /*0370*/  LDG.E R0, desc[UR8][R18.64+-0x10] ;  /* 0xfffff00812007981 */ /* 0x000ee2000c1e1900 */
[----:B------:R-:W4:Y:S01]  /*0380*/  LDC.64 R8, c[0x4][R8] ;  /* 0x0100000008087b82 */ /* 0x000f220000000a00 */
[----:B------:R-:W-:-:S02]  /*0390*/  VIADD R2, R2, 0x8 ;  /* 0x0000000802027836 */ /* 0x000fc40000000000 */
[----:B------:R-:W-:Y:S02]  /*03a0*/  IMAD.MOV.U32 R6, RZ, RZ, R23 ;  /* 0x000000ffff067224 */ /* 0x000fe400078e0017 */
[----:B------:R-:W-:Y:S01]  /*03b0*/  IMAD.MOV.U32 R7, RZ, RZ, R22 ;  /* 0x000000ffff077224 */ /* 0x000fe200078e0016 */
[----:B------:R-:W-:-:S04]  /*03c0*/  ISETP.NE.AND P0, PT, R2, RZ, PT ;  /* 0x000000ff0200720c */ /* 0x000fc80003f05270 */
[----:B------:R-:W-:Y:S01]  /*03d0*/  P2R R26, PR, RZ, 0x1 ;  /* 0x00000001ff1a7803 */ /* 0x000fe20000000000 */
[----:B-1----:R-:W-:Y:S02]  /*03e0*/  IMAD.U32 R4, RZ, RZ, UR4 ;  /* 0x00000004ff047e24 */ /* 0x002fe4000f8e00ff */
[----:B------:R-:W-:Y:S01]  /*03f0*/  IMAD.U32 R5, RZ, RZ, UR5 ;  /* 0x00000005ff057e24 */ /* 0x000fe2000f8e00ff */
[----:B--2---:R0:W-:Y:S04]  /*0400*/  STL.64 [R1], R10 ;  /* 0x0000000a01007387 */ /* 0x0041e80000100a00 */
[----:B---34-:R0:W-:Y:S02]  /*0410*/  STL [R1+0x8], R0 ;  /* 0x0000080001007387 */ /* 0x0181e40000100800 */
[----:B------:R-:W-:-:S07]  /*0420*/  LEPC R20, `(.L_x_2) ;  /* 0x000000001014794e */ /* 0x000fce0000000000 */
[----:B0-----:R-:W-:Y:S05]  /*0430*/  CALL.ABS.NOINC R8 ;  /* 0x0000000008007343 */ /* 0x001fea0003c00000 */
.L_x_2:
[C---:B------:R-:W-:Y:S02]  /*0440*/  R2UR UR4, R30.reuse ;  /* 0x000000001e0472ca */ /* 0x040fe400000e0000 */
        /* <DEDUP_REMOVED lines=13> */
[----:B------:R0:W4:Y:S01]  /*0520*/  LDC.64 R8, c[0x4][R24] ;  /* 0x0100000018087b82 */ /* 0x0001220000000a00 */
[----:B------:R-:W-:-:S02]  /*0530*/  IMAD.MOV.U32 R6, RZ, RZ, R23 ;  /* 0x000000ffff067224 */ /* 0x000fc400078e0017 */
[----:B------:R-:W-:Y:S02]  /*0540*/  IMAD.MOV.U32 R7, RZ, RZ, R22 ;  /* 0x000000ffff077224 */ /* 0x000fe400078e0016 */
[----:B-1----:R-:W-:Y:S02]  /*0550*/  IMAD.U32 R4, RZ, RZ, UR4 ;  /* 0x00000004ff047e24 */ /* 0x002fe4000f8e00ff */
[----:B------:R-:W-:Y:S01]  /*0560*/  IMAD.U32 R5, RZ, RZ, UR5 ;  /* 0x00000005ff057e24 */ /* 0x000fe2000f8e00ff */
[----:B--2---:R0:W-:Y:S04]  /*0570*/  STL.64 [R1], R10 ;  /* 0x0000000a01007387 */ /* 0x0041e80000100a00 */
[----:B---34-:R0:W-:Y:S02]  /*0580*/  STL [R1+0x8], R0 ;  /* 0x0000080001007387 */ /* 0x0181e40000100800 */
[----:B------:R-:W-:-:S07]  /*0590*/  LEPC R20, `(.L_x_3) ;  /* 0x000000001014794e */ /* 0x000fce0000000000 */
[----:B0-----:R-:W-:Y:S05]  /*05a0*/  CALL.ABS.NOINC R8 ;  /* 0x0000000008007343 */ /* 0x001fea0003c00000 */
.L_x_3:
        /* <DEDUP_REMOVED lines=10> */
[----:B------:R0:W1:Y:S01]  /*0650*/  LDC.64 R8, c[0x4][R24] ;  /* 0x0100000018087b82 */ /* 0x0000620000000a00 */
[----:B------:R-:W2:Y:S02]  /*0660*/  LDCU.64 UR4, c[0x4][0x10] ;  /* 0x01000200ff0477ac */ /* 0x000ea40008000a00 */
[----:B------:R-:W3:Y:S04]  /*0670*/  LDG.E R11, desc[UR6][R28.64+-0x8] ;  /* 0xfffff8061c0b7981 */ /* 0x000ee8000c1e1900 */
[----:B------:R-:W4:Y:S01]  /*0680*/  LDG.E R0, desc[UR8][R18.64+-0x8] ;  /* 0xfffff80812007981 */ /* 0x000f22000c1e1900 */
[----:B------:R-:W-:Y:S02]  /*0690*/  IMAD.MOV.U32 R6, RZ, RZ, R23 ;  /* 0x000000ffff067224 */ /* 0x000fe400078e0017 */
[----:B------:R-:W-:-:S02]  /*06a0*/  IMAD.MOV.U32 R7, RZ, RZ, R22 ;  /* 0x000000ffff077224 */ /* 0x000fc400078e0016 */
[----:B--2---:R-:W-:Y:S02]  /*06b0*/  IMAD.U32 R4, RZ, RZ, UR4 ;  /* 0x00000004ff047e24 */ /* 0x004fe4000f8e00ff */
[----:B------:R-:W-:Y:S01]  /*06c0*/  IMAD.U32 R5, RZ, RZ, UR5 ;  /* 0x00000005ff057e24 */ /* 0x000fe2000f8e00ff */
[----:B---3--:R0:W-:Y:S04]  /*06d0*/  STL.64 [R1], R10 ;  /* 0x0000000a01007387 */ /* 0x0081e80000100a00 */
[----:B-1--4-:R0:W-:Y:S02]  /*06e0*/  STL [R1+0x8], R0 ;  /* 0x0000080001007387 */ /* 0x0121e40000100800 */
[----:B------:R-:W-:-:S07]  /*06f0*/  LEPC R20, `(.L_x_4) ;  /* 0x000000001014794e */ /* 0x000fce0000000000 */
[----:B0-----:R-:W-:Y:S05]  /*0700*/  CALL.ABS.NOINC R8 ;  /* 0x0000000008007343 */ /* 0x001fea0003c00000 */
.L_x_4:
        /* <DEDUP_REMOVED lines=22> */
.L_x_5:
        /* <DEDUP_REMOVED lines=22> */
.L_x_6:
        /* <DEDUP_REMOVED lines=22> */
.L_x_7:
        /* <DEDUP_REMOVED lines=22> */
.L_x_8:
        /* <DEDUP_REMOVED lines=22> */
.L_x_9:
[----:B------:R-:W-:Y:S02]  /*0df0*/  ISETP.NE.AND P6, PT, R26, RZ, PT ;  /* 0x000000ff1a00720c */ /* 0x000fe40003fc5270 */
[----:B------:R-:W-:Y:S02]  /*0e00*/  IADD3 R28, P0, PT, R28, 0x20, RZ ;  /* 0x000000201c1c7810 */ /* 0x000fe40007f1e0ff */
[----:B------:R-:W-:Y:S02]  /*0e10*/  IADD3 R18, P1, PT, R18, 0x20, RZ ;  /* 0x0000002012127810 */ /* 0x000fe40007f3e0ff */
[----:B------:R-:W-:Y:S01]  /*0e20*/  IADD3 R16, P2, PT, R16, 0x20, RZ ;  /* 0x0000002010107810 */ /* 0x000fe20007f5e0ff */
[----:B------:R-:W-:Y:S02]  /*0e30*/  IMAD.X R29, RZ, RZ, R29, P0 ;  /* 0x000000ffff1d7224 */ /* 0x000fe400000e061d */
[----:B------:R-:W-:Y:S02]  /*0e40*/  IMAD.X R19, RZ, RZ, R19, P1 ;  /* 0x000000ffff137224 */ /* 0x000fe400008e0613 */
[----:B------:R-:W-:-:S02]  /*0e50*/  IMAD.X R17, RZ, RZ, R17, P2 ;  /* 0x000000ffff117224 */ /* 0x000fc400010e0611 */
[----:B------:R-:W-:Y:S06]  /*0e60*/  @P6 BRA `(.L_x_10) ;  /* 0xfffffff4000c6947 */ /* 0x000fec000383ffff */
[----:B------:R-:W-:Y:S05]  /*0e70*/  BSYNC.RECONVERGENT B6 ;  /* 0x0000000000067941 */ /* 0x000fea0003800200 */
.L_x_1:
[----:B------:R-:W1:Y:S02]  /*0e80*/  LDC R24, c[0x0][0x398] ;  /* 0x0000e600ff187b82 */ /* 0x000e640000000800 */
[----:B-1----:R-:W-:-:S13]  /*0e90*/  LOP3.LUT P0, R0, R24, 0x7, RZ, 0xc0, !PT ;  /* 0x0000000718007812 */ /* 0x002fda000780c0ff */
[----:B------:R-:W-:Y:S05]  /*0ea0*/  @!P0 EXIT ;  /* 0x000000000000894d */ /* 0x000fea0003800000 */
[----:B------:R-:W-:Y:S02]  /*0eb0*/  ISETP.GE.U32.AND P0, PT, R0, 0x4, PT ;  /* 0x000000040000780c */ /* 0x000fe40003f06070 */
[----:B------:R-:W-:-:S11]  /*0ec0*/  LOP3.LUT R24, R24, 0x3, RZ, 0xc0, !PT ;  /* 0x0000000318187812 */ /* 0x000fd600078ec0ff */
[----:B------:R-:W-:Y:S05]  /*0ed0*/  @!P0 BRA `(.L_x_11) ;  /* 0x0000000400808947 */ /* 0x000fea0003800000 */
[----:B------:R-:W1:Y:S01]  /*0ee0*/  LDC.64 R26, c[0x0][0x380] ;  /* 0x0000e000ff1a7b82 */ /* 0x000e620000000a00 */
[C---:B0-----:R-:W-:Y:S02]  /*0ef0*/  R2UR UR4, R30.reuse ;  /* 0x000000001e0472ca */ /* 0x041fe400000e0000 */
[C---:B------:R-:W-:Y:S02]  /*0f00*/  R2UR UR5, R31.reuse ;  /* 0x000000001f0572ca */ /* 0x040fe400000e0000 */
[----:B------:R-:W-:Y:S02]  /*0f10*/  R2UR UR6, R30 ;  /* 0x000000001e0672ca */ /* 0x000fe400000e0000 */
[----:B------:R-:W-:Y:S01]  /*0f20*/  R2UR UR7, R31 ;  /* 0x000000001f0772ca */ /* 0x000fe200000e0000 */
[----:B------:R-:W0:Y:S08]  /*0f30*/  LDC.64 R18, c[0x0][0x388] ;  /* 0x0000e200ff127b82 */ /* 0x000e300000000a00 */
[----:B------:R-:W2:Y:S01]  /*0f40*/  LDC.64 R16, c[0x0][0x390] ;  /* 0x0000e400ff107b82 */ /* 0x000ea20000000a00 */
[----:B-1----:R-:W-:-:S05]  /*0f50*/  IMAD.WIDE.U32 R26, R25, 0x4, R26 ;  /* 0x00000004191a7825 */ /* 0x002fca00078e001a */
[----:B------:R-:W3:Y:S01]  /*0f60*/  LDG.E R10, desc[UR4][R26.64] ;  /* 0x000000041a0a7981 */ /* 0x000ee2000c1e1900 */
[----:B0-----:R-:W-:-:S05]  /*0f70*/  IMAD.WIDE.U32 R18, R25, 0x4, R18 ;  /* 0x0000000419127825 */ /* 0x001fca00078e0012 */
[----:B------:R-:W3:Y:S01]  /*0f80*/  LDG.E R3, desc[UR6][R18.64] ;  /* 0x0000000612037981 */ /* 0x000ee2000c1e1900 */
[----:B------:R-:W-:Y:S02]  /*0f90*/  R2UR UR8, R30 ;  /* 0x000000001e0872ca */ /* 0x000fe400000e0000 */
[----:B------:R-:W-:Y:S01]  /*0fa0*/  R2UR UR9, R31 ;  /* 0x000000001f0972ca */ /* 0x000fe200000e0000 */
[----:B--2---:R-:W-:-:S04]  /*0fb0*/  IMAD.WIDE.U32 R16, R25, 0x4, R16 ;  /* 0x0000000419107825 */ /* 0x004fc800078e0010 */
[----:B---3--:R-:W-:-:S05]  /*0fc0*/  IMAD.IADD R10, R10, 0x1, R3 ;  /* 0x000000010a0a7824 */ /* 0x008fca00078e0203 */
        /* <DEDUP_REMOVED lines=14> */
.L_x_12:
        /* <DEDUP_REMOVED lines=22> */
.L_x_13:
        /* <DEDUP_REMOVED lines=22> */
.L_x_14:
        /* <DEDUP_REMOVED lines=10> */
[----:B------:R-:W1:Y:S01]  /*1410*/  LDC.64 R2, c[0x4][R2] ;  /* 0x0100000002027b82 */ /* 0x000e620000000a00 */
        /* <DEDUP_REMOVED lines=11> */
.L_x_15:
[----:B------:R-:W-:-:S07]  /*14d0*/  VIADD R25, R25, 0x4 ;  /* 0x0000000419197836 */ /* 0x000fce0000000000 */
.L_x_11:
[----:B------:R-:W-:-:S13]  /*14e0*/  ISETP.NE.AND P0, PT, R24, RZ, PT ;  /* 0x000000ff1800720c */ /* 0x000fda0003f05270 */
[----:B------:R-:W-:Y:S05]  /*14f0*/  @!P0 EXIT ;  /* 0x000000000000894d */ /* 0x000fea0003800000 */
[----:B------:R-:W-:-:S13]  /*1500*/  ISETP.NE.AND P0, PT, R24, 0x1, PT ;  /* 0x000000011800780c */ /* 0x000fda0003f05270 */
        /* <DEDUP_REMOVED lines=30> */
.L_x_17:
        /* <DEDUP_REMOVED lines=22> */
.L_x_18:
[----:B------:R-:W-:-:S07]  /*1850*/  VIADD R25, R25, 0x2 ;  /* 0x0000000219197836 */ /* 0x000fce0000000000 */
.L_x_16:
[----:B------:R-:W1:Y:S02]  /*1860*/  LDC R0, c[0x0][0x398] ;  /* 0x0000e600ff007b82 */ /* 0x000e640000000800 */
[----:B-1----:R-:W-:-:S04]  /*1870*/  LOP3.LUT R0, R0, 0x1, RZ, 0xc0, !PT ;  /* 0x0000000100007812 */ /* 0x002fc800078ec0ff */
[----:B------:R-:W-:-:S13]  /*1880*/  ISETP.NE.U32.AND P0, PT, R0, 0x1, PT ;  /* 0x000000010000780c */ /* 0x000fda0003f05070 */
[----:B------:R-:W-:Y:S05]  /*1890*/  @P0 EXIT ;  /* 0x000000000000094d */ /* 0x000fea0003800000 */
        /* <DEDUP_REMOVED lines=20> */
[----:B------:R-:W4:Y:S01]  /*19e0*/  LDC.64 R14, c[0x4][R14] ;  /* 0x010000000e0e7b82 */ /* 0x000f220000000a00 */
        /* <DEDUP_REMOVED lines=8> */
.L_x_19:
[----:B------:R-:W-:Y:S05]  /*1a70*/  EXIT ;  /* 0x000000000000794d */ /* 0x000fea0003800000 */
.L_x_20:
[----:B------:R-:W-:-:S00]  /*1a80*/  BRA `(.L_x_20) ;  /* 0xfffffffc00fc7947 */ /* 0x000fc0000383ffff */
[----:B------:R-:W-:-:S00]  /*1a90*/  NOP ;  /* 0x0000000000007918 */ /* 0x000fc00000000000 */
        /* <DEDUP_REMOVED lines=14> */
.L_x_21:


//--------------------- .nv.global.init           --------------------------
	.section	.nv.global.init,"aw",@progbits
.nv.global.init:
	.type		$str$1,@object
	.size		$str$1,($str - $str$1)
$str$1:
        /*0000*/ 	.byte	0x25, 0x64, 0x20, 0x3d, 0x20, 0x25, 0x64, 0x20, 0x2b, 0x20, 0x25, 0x64, 0x0a, 0x00
	.type		$str,@object
	.size		$str,(.L_0 - $str)
$str:
        /*000e*/ 	.byte	0x74, 0x68, 0x72, 0x65, 0x61, 0x64, 0x49, 0x64, 0x78, 0x2e, 0x78, 0x20, 0x3a, 0x20, 0x25, 0x64
        /*001e*/ 	.byte	0x2c, 0x20, 0x6e, 0x20, 0x3a, 0x20, 0x25, 0x64, 0x0a, 0x00
.L_0:


//--------------------- .nv.shared.reserved.0     --------------------------
	.section	.nv.shared.reserved.0,"aw",@nobits
	.weak		__nv_reservedSMEM_offset_0_alias
	.size		__nv_reservedSMEM_offset_0_alias, 0, 64
	.other		__nv_reservedSMEM_offset_0_alias,@"STO_CUDA_RESERVED_SHARED STV_DEFAULT"
__nv_reservedSMEM_offset_0_alias:
	.zero		0
	.zero		64


//--------------------- .nv.constant0._Z9VectorAddPiS_S_i --------------------------
	.section	.nv.constant0._Z9VectorAddPiS_S_i,"a",@progbits
	.sectionflags	@""
	.align	4
.nv.constant0._Z9VectorAddPiS_S_i:
	.zero		924


//--------------------- SYMBOLS --------------------------

	.type		.nv.reservedSmem.offset0,@object
	.size		.nv.reservedSmem.offset0,0x4
	.type		vprintf,@function
